//
// Generated by NVIDIA NVVM Compiler
//
// Compiler Build ID: CL-36424714
// Cuda compilation tools, release 13.0, V13.0.88
// Based on NVVM 20.0.0
//

.version 9.0
.target sm_100
.address_size 64

	// .globl	_Z14UpdatePagerankPKiS0_PKfPfif

.visible .entry _Z14UpdatePagerankPKiS0_PKfPfif(
	.param .u64 .ptr .align 1 _Z14UpdatePagerankPKiS0_PKfPfif_param_0,
	.param .u64 .ptr .align 1 _Z14UpdatePagerankPKiS0_PKfPfif_param_1,
	.param .u64 .ptr .align 1 _Z14UpdatePagerankPKiS0_PKfPfif_param_2,
	.param .u64 .ptr .align 1 _Z14UpdatePagerankPKiS0_PKfPfif_param_3,
	.param .u32 _Z14UpdatePagerankPKiS0_PKfPfif_param_4,
	.param .f32 _Z14UpdatePagerankPKiS0_PKfPfif_param_5
)
{
	.reg .pred 	%p<12>;
	.reg .b32 	%r<96>;
	.reg .b32 	%f<89>;
	.reg .b64 	%rd<67>;

	ld.param.u64 	%rd7, [_Z14UpdatePagerankPKiS0_PKfPfif_param_0];
	ld.param.u64 	%rd8, [_Z14UpdatePagerankPKiS0_PKfPfif_param_1];
	ld.param.u64 	%rd9, [_Z14UpdatePagerankPKiS0_PKfPfif_param_2];
	ld.param.u64 	%rd6, [_Z14UpdatePagerankPKiS0_PKfPfif_param_3];
	ld.param.u32 	%r21, [_Z14UpdatePagerankPKiS0_PKfPfif_param_4];
	ld.param.f32 	%f14, [_Z14UpdatePagerankPKiS0_PKfPfif_param_5];
	cvta.to.global.u64 	%rd1, %rd9;
	cvta.to.global.u64 	%rd2, %rd8;
	cvta.to.global.u64 	%rd3, %rd7;
	mov.u32 	%r22, %ctaid.x;
	mov.u32 	%r1, %ntid.x;
	mov.u32 	%r23, %tid.x;
	mad.lo.s32 	%r90, %r22, %r1, %r23;
	setp.ge.s32 	%p1, %r90, %r21;
	@%p1 bra 	$L__BB0_15;
	mov.f32 	%f15, 0f3F800000;
	sub.f32 	%f16, %f15, %f14;
	cvt.rn.f32.s32 	%f17, %r21;
	div.rn.f32 	%f1, %f16, %f17;
	mov.u32 	%r24, %nctaid.x;
	mul.lo.s32 	%r3, %r24, %r1;
	add.s64 	%rd4, %rd2, 16;
	cvta.to.global.u64 	%rd5, %rd6;
$L__BB0_2:
	mul.wide.s32 	%rd10, %r90, 4;
	add.s64 	%rd11, %rd3, %rd10;
	ld.global.u32 	%r93, [%rd11];
	ld.global.u32 	%r6, [%rd11+4];
	setp.ge.s32 	%p2, %r93, %r6;
	mov.f32 	%f88, 0f00000000;
	@%p2 bra 	$L__BB0_14;
	add.s32 	%r25, %r93, 1;
	max.s32 	%r26, %r6, %r25;
	sub.s32 	%r7, %r26, %r93;
	and.b32  	%r8, %r7, 7;
	sub.s32 	%r27, %r93, %r26;
	setp.gt.u32 	%p3, %r27, -8;
	mov.f32 	%f88, 0f00000000;
	@%p3 bra 	$L__BB0_6;
	and.b32  	%r28, %r7, -8;
	neg.s32 	%r91, %r28;
	mov.f32 	%f88, 0f00000000;
$L__BB0_5:
	.pragma "nounroll";
	mul.wide.s32 	%rd12, %r93, 4;
	add.s64 	%rd13, %rd4, %rd12;
	ld.global.u32 	%r29, [%rd13+-16];
	mul.wide.s32 	%rd14, %r29, 4;
	add.s64 	%rd15, %rd3, %rd14;
	ld.global.u32 	%r30, [%rd15+4];
	ld.global.u32 	%r31, [%rd15];
	sub.s32 	%r32, %r30, %r31;
	add.s64 	%rd16, %rd1, %rd14;
	ld.global.f32 	%f22, [%rd16];
	cvt.rn.f32.s32 	%f23, %r32;
	div.rn.f32 	%f24, %f22, %f23;
	add.f32 	%f25, %f88, %f24;
	ld.global.u32 	%r33, [%rd13+-12];
	mul.wide.s32 	%rd17, %r33, 4;
	add.s64 	%rd18, %rd3, %rd17;
	ld.global.u32 	%r34, [%rd18+4];
	ld.global.u32 	%r35, [%rd18];
	sub.s32 	%r36, %r34, %r35;
	add.s64 	%rd19, %rd1, %rd17;
	ld.global.f32 	%f26, [%rd19];
	cvt.rn.f32.s32 	%f27, %r36;
	div.rn.f32 	%f28, %f26, %f27;
	add.f32 	%f29, %f25, %f28;
	ld.global.u32 	%r37, [%rd13+-8];
	mul.wide.s32 	%rd20, %r37, 4;
	add.s64 	%rd21, %rd3, %rd20;
	ld.global.u32 	%r38, [%rd21+4];
	ld.global.u32 	%r39, [%rd21];
	sub.s32 	%r40, %r38, %r39;
	add.s64 	%rd22, %rd1, %rd20;
	ld.global.f32 	%f30, [%rd22];
	cvt.rn.f32.s32 	%f31, %r40;
	div.rn.f32 	%f32, %f30, %f31;
	add.f32 	%f33, %f29, %f32;
	ld.global.u32 	%r41, [%rd13+-4];
	mul.wide.s32 	%rd23, %r41, 4;
	add.s64 	%rd24, %rd3, %rd23;
	ld.global.u32 	%r42, [%rd24+4];
	ld.global.u32 	%r43, [%rd24];
	sub.s32 	%r44, %r42, %r43;
	add.s64 	%rd25, %rd1, %rd23;
	ld.global.f32 	%f34, [%rd25];
	cvt.rn.f32.s32 	%f35, %r44;
	div.rn.f32 	%f36, %f34, %f35;
	add.f32 	%f37, %f33, %f36;
	ld.global.u32 	%r45, [%rd13];
	mul.wide.s32 	%rd26, %r45, 4;
	add.s64 	%rd27, %rd3, %rd26;
	ld.global.u32 	%r46, [%rd27+4];
	ld.global.u32 	%r47, [%rd27];
	sub.s32 	%r48, %r46, %r47;
	add.s64 	%rd28, %rd1, %rd26;
	ld.global.f32 	%f38, [%rd28];
	cvt.rn.f32.s32 	%f39, %r48;
	div.rn.f32 	%f40, %f38, %f39;
	add.f32 	%f41, %f37, %f40;
	ld.global.u32 	%r49, [%rd13+4];
	mul.wide.s32 	%rd29, %r49, 4;
	add.s64 	%rd30, %rd3, %rd29;
	ld.global.u32 	%r50, [%rd30+4];
	ld.global.u32 	%r51, [%rd30];
	sub.s32 	%r52, %r50, %r51;
	add.s64 	%rd31, %rd1, %rd29;
	ld.global.f32 	%f42, [%rd31];
	cvt.rn.f32.s32 	%f43, %r52;
	div.rn.f32 	%f44, %f42, %f43;
	add.f32 	%f45, %f41, %f44;
	ld.global.u32 	%r53, [%rd13+8];
	mul.wide.s32 	%rd32, %r53, 4;
	add.s64 	%rd33, %rd3, %rd32;
	ld.global.u32 	%r54, [%rd33+4];
	ld.global.u32 	%r55, [%rd33];
	sub.s32 	%r56, %r54, %r55;
	add.s64 	%rd34, %rd1, %rd32;
	ld.global.f32 	%f46, [%rd34];
	cvt.rn.f32.s32 	%f47, %r56;
	div.rn.f32 	%f48, %f46, %f47;
	add.f32 	%f49, %f45, %f48;
	ld.global.u32 	%r57, [%rd13+12];
	mul.wide.s32 	%rd35, %r57, 4;
	add.s64 	%rd36, %rd3, %rd35;
	ld.global.u32 	%r58, [%rd36+4];
	ld.global.u32 	%r59, [%rd36];
	sub.s32 	%r60, %r58, %r59;
	add.s64 	%rd37, %rd1, %rd35;
	ld.global.f32 	%f50, [%rd37];
	cvt.rn.f32.s32 	%f51, %r60;
	div.rn.f32 	%f52, %f50, %f51;
	add.f32 	%f88, %f49, %f52;
	add.s32 	%r93, %r93, 8;
	add.s32 	%r91, %r91, 8;
	setp.ne.s32 	%p4, %r91, 0;
	@%p4 bra 	$L__BB0_5;
$L__BB0_6:
	setp.eq.s32 	%p5, %r8, 0;
	@%p5 bra 	$L__BB0_14;
	and.b32  	%r15, %r7, 3;
	setp.lt.u32 	%p6, %r8, 4;
	@%p6 bra 	$L__BB0_9;
	mul.wide.s32 	%rd38, %r93, 4;
	add.s64 	%rd39, %rd2, %rd38;
	ld.global.u32 	%r61, [%rd39];
	mul.wide.s32 	%rd40, %r61, 4;
	add.s64 	%rd41, %rd3, %rd40;
	ld.global.u32 	%r62, [%rd41+4];
	ld.global.u32 	%r63, [%rd41];
	sub.s32 	%r64, %r62, %r63;
	add.s64 	%rd42, %rd1, %rd40;
	ld.global.f32 	%f54, [%rd42];
	cvt.rn.f32.s32 	%f55, %r64;
	div.rn.f32 	%f56, %f54, %f55;
	add.f32 	%f57, %f88, %f56;
	ld.global.u32 	%r65, [%rd39+4];
	mul.wide.s32 	%rd43, %r65, 4;
	add.s64 	%rd44, %rd3, %rd43;
	ld.global.u32 	%r66, [%rd44+4];
	ld.global.u32 	%r67, [%rd44];
	sub.s32 	%r68, %r66, %r67;
	add.s64 	%rd45, %rd1, %rd43;
	ld.global.f32 	%f58, [%rd45];
	cvt.rn.f32.s32 	%f59, %r68;
	div.rn.f32 	%f60, %f58, %f59;
	add.f32 	%f61, %f57, %f60;
	ld.global.u32 	%r69, [%rd39+8];
	mul.wide.s32 	%rd46, %r69, 4;
	add.s64 	%rd47, %rd3, %rd46;
	ld.global.u32 	%r70, [%rd47+4];
	ld.global.u32 	%r71, [%rd47];
	sub.s32 	%r72, %r70, %r71;
	add.s64 	%rd48, %rd1, %rd46;
	ld.global.f32 	%f62, [%rd48];
	cvt.rn.f32.s32 	%f63, %r72;
	div.rn.f32 	%f64, %f62, %f63;
	add.f32 	%f65, %f61, %f64;
	ld.global.u32 	%r73, [%rd39+12];
	mul.wide.s32 	%rd49, %r73, 4;
	add.s64 	%rd50, %rd3, %rd49;
	ld.global.u32 	%r74, [%rd50+4];
	ld.global.u32 	%r75, [%rd50];
	sub.s32 	%r76, %r74, %r75;
	add.s64 	%rd51, %rd1, %rd49;
	ld.global.f32 	%f66, [%rd51];
	cvt.rn.f32.s32 	%f67, %r76;
	div.rn.f32 	%f68, %f66, %f67;
	add.f32 	%f88, %f65, %f68;
	add.s32 	%r93, %r93, 4;
$L__BB0_9:
	setp.eq.s32 	%p7, %r15, 0;
	@%p7 bra 	$L__BB0_14;
	setp.eq.s32 	%p8, %r15, 1;
	@%p8 bra 	$L__BB0_12;
	mul.wide.s32 	%rd52, %r93, 4;
	add.s64 	%rd53, %rd2, %rd52;
	ld.global.u32 	%r77, [%rd53];
	mul.wide.s32 	%rd54, %r77, 4;
	add.s64 	%rd55, %rd3, %rd54;
	ld.global.u32 	%r78, [%rd55+4];
	ld.global.u32 	%r79, [%rd55];
	sub.s32 	%r80, %r78, %r79;
	add.s64 	%rd56, %rd1, %rd54;
	ld.global.f32 	%f70, [%rd56];
	cvt.rn.f32.s32 	%f71, %r80;
	div.rn.f32 	%f72, %f70, %f71;
	add.f32 	%f73, %f88, %f72;
	ld.global.u32 	%r81, [%rd53+4];
	mul.wide.s32 	%rd57, %r81, 4;
	add.s64 	%rd58, %rd3, %rd57;
	ld.global.u32 	%r82, [%rd58+4];
	ld.global.u32 	%r83, [%rd58];
	sub.s32 	%r84, %r82, %r83;
	add.s64 	%rd59, %rd1, %rd57;
	ld.global.f32 	%f74, [%rd59];
	cvt.rn.f32.s32 	%f75, %r84;
	div.rn.f32 	%f76, %f74, %f75;
	add.f32 	%f88, %f73, %f76;
	add.s32 	%r93, %r93, 2;
$L__BB0_12:
	and.b32  	%r85, %r7, 1;
	setp.eq.b32 	%p9, %r85, 1;
	not.pred 	%p10, %p9;
	@%p10 bra 	$L__BB0_14;
	mul.wide.s32 	%rd60, %r93, 4;
	add.s64 	%rd61, %rd2, %rd60;
	ld.global.u32 	%r86, [%rd61];
	mul.wide.s32 	%rd62, %r86, 4;
	add.s64 	%rd63, %rd3, %rd62;
	ld.global.u32 	%r87, [%rd63+4];
	ld.global.u32 	%r88, [%rd63];
	sub.s32 	%r89, %r87, %r88;
	add.s64 	%rd64, %rd1, %rd62;
	ld.global.f32 	%f77, [%rd64];
	cvt.rn.f32.s32 	%f78, %r89;
	div.rn.f32 	%f79, %f77, %f78;
	add.f32 	%f88, %f88, %f79;
$L__BB0_14:
	fma.rn.f32 	%f80, %f14, %f88, %f1;
	add.s64 	%rd66, %rd5, %rd10;
	st.global.f32 	[%rd66], %f80;
	add.s32 	%r90, %r90, %r3;
	setp.lt.s32 	%p11, %r90, %r21;
	@%p11 bra 	$L__BB0_2;
$L__BB0_15:
	ret;

}


// ===== COMPILED SASS (sm_100) =====

	.target	sm_100

	.elftype	@"ET_EXEC"


//--------------------- .note.nv.tkinfo           --------------------------
	.section	.note.nv.tkinfo,"",@"SHT_NOTE"
	.sectionflags	@"SHF_NOTE_NV_TKINFO"
	.tkinfo
        /*0018*/ 	.word	0x00000002
        /*0030*/ 	.string	""
        /*0030*/ 	.string	"ptxas"
        /*0030*/ 	.string	"Cuda compilation tools, release 13.0, V13.0.88"
        /*0030*/ 	.string	"Build cuda_13.0.r13.0/compiler.36424714_0"
        /*0030*/ 	.string	"-arch sm_100 -m 64 "



//--------------------- .note.nv.cuinfo           --------------------------
	.section	.note.nv.cuinfo,"",@"SHT_NOTE"
	.sectionflags	@"SHF_NOTE_NV_CUINFO"
        /*0018*/ 	.short	0x0002
        /*001a*/ 	.short	0x0064
        /*001c*/ 	.short	0x0082
	.zero		2


//--------------------- .nv.info                  --------------------------
	.section	.nv.info,"",@"SHT_CUDA_INFO"
	.align	4


	//----- nvinfo : EIATTR_REGCOUNT
	.align		4
        /*0000*/ 	.byte	0x04, 0x2f
        /*0002*/ 	.short	(.L_1 - .L_0)
	.align		4
.L_0:
        /*0004*/ 	.word	index@(_Z14UpdatePagerankPKiS0_PKfPfif)
        /*0008*/ 	.word	0x0000001c


	//----- nvinfo : EIATTR_FRAME_SIZE
	.align		4
.L_1:
        /*000c*/ 	.byte	0x04, 0x11
        /*000e*/ 	.short	(.L_3 - .L_2)
	.align		4
.L_2:
        /*0010*/ 	.word	index@($__internal_0_$__cuda_sm3x_div_rn_noftz_f32_slowpath)
        /*0014*/ 	.word	0x00000000


	//----- nvinfo : EIATTR_FRAME_SIZE
	.align		4
.L_3:
        /*0018*/ 	.byte	0x04, 0x11
        /*001a*/ 	.short	(.L_5 - .L_4)
	.align		4
.L_4:
        /*001c*/ 	.word	index@(_Z14UpdatePagerankPKiS0_PKfPfif)
        /*0020*/ 	.word	0x00000000


	//----- nvinfo : EIATTR_MIN_STACK_SIZE
	.align		4
.L_5:
        /*0024*/ 	.byte	0x04, 0x12
        /*0026*/ 	.short	(.L_7 - .L_6)
	.align		4
.L_6:
        /*0028*/ 	.word	index@(_Z14UpdatePagerankPKiS0_PKfPfif)
        /*002c*/ 	.word	0x00000000
.L_7:


//--------------------- .nv.compat                --------------------------
	.section	.nv.compat,"",@"SHT_CUDA_COMPAT_INFO"
	.align	4
        /*0000*/ 	.byte	0x02, 0x09, 0x00, 0x00, 0x02, 0x02, 0x01, 0x00, 0x02, 0x05, 0x05, 0x00, 0x03, 0x07, 0x01, 0x01
        /*0010*/ 	.byte	0x02, 0x03, 0x00, 0x00, 0x02, 0x06, 0x01, 0x00, 0x04, 0x0b, 0x08, 0x00, 0x01, 0x00, 0x00, 0x00
        /*0020*/ 	.byte	0x00, 0x00, 0x00, 0x00


//--------------------- .nv.info._Z14UpdatePagerankPKiS0_PKfPfif --------------------------
	.section	.nv.info._Z14UpdatePagerankPKiS0_PKfPfif,"",@"SHT_CUDA_INFO"
	.sectionflags	@""
	.align	4


	//----- nvinfo : EIATTR_CUDA_API_VERSION
	.align		4
        /*0000*/ 	.byte	0x04, 0x37
        /*0002*/ 	.short	(.L_9 - .L_8)
.L_8:
        /*0004*/ 	.word	0x00000082


	//----- nvinfo : EIATTR_KPARAM_INFO
	.align		4
.L_9:
        /*0008*/ 	.byte	0x04, 0x17
        /*000a*/ 	.short	(.L_11 - .L_10)
.L_10:
        /*000c*/ 	.word	0x00000000
        /*0010*/ 	.short	0x0005
        /*0012*/ 	.short	0x0024
        /*0014*/ 	.byte	0x00, 0xf0, 0x11, 0x00


	//----- nvinfo : EIATTR_KPARAM_INFO
	.align		4
.L_11:
        /*0018*/ 	.byte	0x04, 0x17
        /*001a*/ 	.short	(.L_13 - .L_12)
.L_12:
        /*001c*/ 	.word	0x00000000
        /*0020*/ 	.short	0x0004
        /*0022*/ 	.short	0x0020
        /*0024*/ 	.byte	0x00, 0xf0, 0x11, 0x00


	//----- nvinfo : EIATTR_KPARAM_INFO
	.align		4
.L_13:
        /*0028*/ 	.byte	0x04, 0x17
        /*002a*/ 	.short	(.L_15 - .L_14)
.L_14:
        /*002c*/ 	.word	0x00000000
        /*0030*/ 	.short	0x0003
        /*0032*/ 	.short	0x0018
        /*0034*/ 	.byte	0x00, 0xf5, 0x21, 0x00


	//----- nvinfo : EIATTR_KPARAM_INFO
	.align		4
.L_15:
        /*0038*/ 	.byte	0x04, 0x17
        /*003a*/ 	.short	(.L_17 - .L_16)
.L_16:
        /*003c*/ 	.word	0x00000000
        /*0040*/ 	.short	0x0002
        /*0042*/ 	.short	0x0010
        /*0044*/ 	.byte	0x00, 0xf5, 0x21, 0x00


	//----- nvinfo : EIATTR_KPARAM_INFO
	.align		4
.L_17:
        /*0048*/ 	.byte	0x04, 0x17
        /*004a*/ 	.short	(.L_19 - .L_18)
.L_18:
        /*004c*/ 	.word	0x00000000
        /*0050*/ 	.short	0x0001
        /*0052*/ 	.short	0x0008
        /*0054*/ 	.byte	0x00, 0xf5, 0x21, 0x00


	//----- nvinfo : EIATTR_KPARAM_INFO
	.align		4
.L_19:
        /*0058*/ 	.byte	0x04, 0x17
        /*005a*/ 	.short	(.L_21 - .L_20)
.L_20:
        /*005c*/ 	.word	0x00000000
        /*0060*/ 	.short	0x0000
        /*0062*/ 	.short	0x0000
        /*0064*/ 	.byte	0x00, 0xf5, 0x21, 0x00


	//----- nvinfo : EIATTR_SPARSE_MMA_MASK
	.align		4
.L_21:
        /*0068*/ 	.byte	0x03, 0x50
        /*006a*/ 	.short	0x0000


	//----- nvinfo : EIATTR_MAXREG_COUNT
	.align		4
        /*006c*/ 	.byte	0x03, 0x1b
        /*006e*/ 	.short	0x00ff


	//----- nvinfo : EIATTR_MERCURY_ISA_VERSION
	.align		4
        /*0070*/ 	.byte	0x03, 0x5f
        /*0072*/ 	.short	0x0101


	//----- nvinfo : EIATTR_VRC_CTA_INIT_COUNT
	.align		4
        /*0074*/ 	.byte	0x02, 0x4a
	.zero		1
	.zero		1


	//----- nvinfo : EIATTR_EXIT_INSTR_OFFSETS
	.align		4
        /*0078*/ 	.byte	0x04, 0x1c
        /*007a*/ 	.short	(.L_23 - .L_22)


	//   ....[0]....
.L_22:
        /*007c*/ 	.word	0x00000070


	//   ....[1]....
        /*0080*/ 	.word	0x00001b40


	//----- nvinfo : EIATTR_CRS_STACK_SIZE
	.align		4
.L_23:
        /*0084*/ 	.byte	0x04, 0x1e
        /*0086*/ 	.short	(.L_25 - .L_24)
.L_24:
        /*0088*/ 	.word	0x00000000


	//----- nvinfo : EIATTR_CBANK_PARAM_SIZE
	.align		4
.L_25:
        /*008c*/ 	.byte	0x03, 0x19
        /*008e*/ 	.short	0x0028


	//----- nvinfo : EIATTR_PARAM_CBANK
	.align		4
        /*0090*/ 	.byte	0x04, 0x0a
        /*0092*/ 	.short	(.L_27 - .L_26)
	.align		4
.L_26:
        /*0094*/ 	.word	index@(.nv.constant0._Z14UpdatePagerankPKiS0_PKfPfif)
        /*0098*/ 	.short	0x0380
        /*009a*/ 	.short	0x0028


	//----- nvinfo : EIATTR_SW_WAR
	.align		4
.L_27:
        /*009c*/ 	.byte	0x04, 0x36
        /*009e*/ 	.short	(.L_29 - .L_28)
.L_28:
        /*00a0*/ 	.word	0x00000008
.L_29:


//--------------------- .nv.callgraph             --------------------------
	.section	.nv.callgraph,"",@"SHT_CUDA_CALLGRAPH"
	.align	4
	.sectionentsize	8
	.align		4
        /*0000*/ 	.word	0x00000000
	.align		4
        /*0004*/ 	.word	0xffffffff
	.align		4
        /*0008*/ 	.word	0x00000000
	.align		4
        /*000c*/ 	.word	0xfffffffe
	.align		4
        /*0010*/ 	.word	0x00000000
	.align		4
        /*0014*/ 	.word	0xfffffffd
	.align		4
        /*0018*/ 	.word	0x00000000
	.align		4
        /*001c*/ 	.word	0xfffffffc


//--------------------- .text._Z14UpdatePagerankPKiS0_PKfPfif --------------------------
	.section	.text._Z14UpdatePagerankPKiS0_PKfPfif,"ax",@progbits
	.align	128
        .global         _Z14UpdatePagerankPKiS0_PKfPfif
        .type           _Z14UpdatePagerankPKiS0_PKfPfif,@function
        .size           _Z14UpdatePagerankPKiS0_PKfPfif,(.L_x_53 - _Z14UpdatePagerankPKiS0_PKfPfif)
        .other          _Z14UpdatePagerankPKiS0_PKfPfif,@"STO_CUDA_ENTRY STV_DEFAULT"
_Z14UpdatePagerankPKiS0_PKfPfif:
.text._Z14UpdatePagerankPKiS0_PKfPfif:
[----:B------:R-:W-:Y:S01]  /*0000*/  LDC R1, c[0x0][0x37c] ;  /* 0x0000df00ff017b82 */ /* 0x000fe20000000800 */
[----:B------:R-:W0:Y:S07]  /*0010*/  S2R R3, SR_TID.X ;  /* 0x0000000000037919 */ /* 0x000e2e0000002100 */
[----:B------:R-:W0:Y:S01]  /*0020*/  S2UR UR4, SR_CTAID.X ;  /* 0x00000000000479c3 */ /* 0x000e220000002500 */
[----:B------:R-:W1:Y:S07]  /*0030*/  LDCU UR5, c[0x0][0x3a0] ;  /* 0x00007400ff0577ac */ /* 0x000e6e0008000800 */
[----:B------:R-:W0:Y:S02]  /*0040*/  LDC R6, c[0x0][0x360] ;  /* 0x0000d800ff067b82 */ /* 0x000e240000000800 */
[----:B0-----:R-:W-:-:S05]  /*0050*/  IMAD R3, R6, UR4, R3 ;  /* 0x0000000406037c24 */ /* 0x001fca000f8e0203 */
[----:B-1----:R-:W-:-:S13]  /*0060*/  ISETP.GE.AND P0, PT, R3, UR5, PT ;  /* 0x0000000503007c0c */ /* 0x002fda000bf06270 */
[----:B------:R-:W-:Y:S05]  /*0070*/  @P0 EXIT ;  /* 0x000000000000094d */ /* 0x000fea0003800000 */
[----:B------:R-:W0:Y:S01]  /*0080*/  LDC R23, c[0x0][0x3a4] ;  /* 0x0000e900ff177b82 */ /* 0x000e220000000800 */
[----:B------:R-:W-:-:S04]  /*0090*/  I2FP.F32.S32 R0, UR5 ;  /* 0x0000000500007c45 */ /* 0x000fc80008201400 */
[----:B------:R-:W1:Y:S02]  /*00a0*/  MUFU.RCP R5, R0 ;  /* 0x0000000000057308 */ /* 0x000e640000001000 */
[----:B-1----:R-:W-:Y:S01]  /*00b0*/  FFMA R2, -R0, R5, 1 ;  /* 0x3f80000000027423 */ /* 0x002fe20000000105 */
[----:B0-----:R-:W-:-:S03]  /*00c0*/  FADD R23, -R23, 1 ;  /* 0x3f80000017177421 */ /* 0x001fc60000000100 */
[----:B------:R-:W-:Y:S02]  /*00d0*/  FFMA R2, R5, R2, R5 ;  /* 0x0000000205027223 */ /* 0x000fe40000000005 */
[----:B------:R-:W0:Y:S02]  /*00e0*/  FCHK P0, R23, R0 ;  /* 0x0000000017007302 */ /* 0x000e240000000000 */
[----:B------:R-:W-:-:S04]  /*00f0*/  FFMA R5, R23, R2, RZ ;  /* 0x0000000217057223 */ /* 0x000fc800000000ff */
[----:B------:R-:W-:-:S04]  /*0100*/  FFMA R4, -R0, R5, R23 ;  /* 0x0000000500047223 */ /* 0x000fc80000000117 */
[----:B------:R-:W-:Y:S01]  /*0110*/  FFMA R4, R2, R4, R5 ;  /* 0x0000000402047223 */ /* 0x000fe20000000005 */
[----:B0-----:R-:W-:Y:S06]  /*0120*/  @!P0 BRA `(.L_x_0) ;  /* 0x00000000000c8947 */ /* 0x001fec0003800000 */
[----:B------:R-:W-:-:S07]  /*0130*/  MOV R2, 0x150 ;  /* 0x0000015000027802 */ /* 0x000fce0000000f00 */
[----:B------:R-:W-:Y:S05]  /*0140*/  CALL.REL.NOINC `($__internal_0_$__cuda_sm3x_div_rn_noftz_f32_slowpath) ;  /* 0x0000001800807944 */ /* 0x000fea0003c00000 */
[----:B------:R-:W-:-:S07]  /*0150*/  MOV R4, R0 ;  /* 0x0000000000047202 */ /* 0x000fce0000000f00 */
.L_x_0:
[----:B------:R-:W0:Y:S01]  /*0160*/  LDCU.64 UR4, c[0x0][0x388] ;  /* 0x00007100ff0477ac */ /* 0x000e220008000a00 */
[----:B------:R-:W1:Y:S01]  /*0170*/  LDCU UR6, c[0x0][0x370] ;  /* 0x00006e00ff0677ac */ /* 0x000e620008000800 */
[----:B------:R-:W2:Y:S01]  /*0180*/  LDCU.64 UR8, c[0x0][0x358] ;  /* 0x00006b00ff0877ac */ /* 0x000ea20008000a00 */
[----:B0-----:R-:W-:Y:S01]  /*0190*/  UIADD3 UR4, UP0, UPT, UR4, 0x10, URZ ;  /* 0x0000001004047890 */ /* 0x001fe2000ff1e0ff */
[----:B-1----:R-:W-:-:S03]  /*01a0*/  IMAD R6, R6, UR6, RZ ;  /* 0x0000000606067c24 */ /* 0x002fc6000f8e02ff */
[----:B--2---:R-:W-:-:S12]  /*01b0*/  UIADD3.X UR5, UPT, UPT, URZ, UR5, URZ, UP0, !UPT ;  /* 0x00000005ff057290 */ /* 0x004fd800087fe4ff */
.L_x_40:
[----:B0-----:R-:W0:Y:S01]  /*01c0*/  LDC.64 R8, c[0x0][0x380] ;  /* 0x0000e000ff087b82 */ /* 0x001e220000000a00 */
[----:B------:R-:W1:Y:S01]  /*01d0*/  LDCU UR6, c[0x0][0x3a0] ;  /* 0x00007400ff0677ac */ /* 0x000e620008000800 */
[----:B0-----:R-:W-:-:S05]  /*01e0*/  IMAD.WIDE R8, R3, 0x4, R8 ;  /* 0x0000000403087825 */ /* 0x001fca00078e0208 */
[----:B------:R-:W2:Y:S04]  /*01f0*/  LDG.E R7, desc[UR8][R8.64] ;  /* 0x0000000808077981 */ /* 0x000ea8000c1e1900 */
[----:B------:R-:W2:Y:S01]  /*0200*/  LDG.E R0, desc[UR8][R8.64+0x4] ;  /* 0x0000040808007981 */ /* 0x000ea2000c1e1900 */
[-C--:B------:R-:W-:Y:S01]  /*0210*/  MOV R5, R3.reuse ;  /* 0x0000000300057202 */ /* 0x080fe20000000f00 */
[----:B------:R-:W-:Y:S01]  /*0220*/  BSSY.RECONVERGENT B0, `(.L_x_1) ;  /* 0x000018b000007945 */ /* 0x000fe20003800200 */
[----:B------:R-:W-:Y:S01]  /*0230*/  IADD3 R3, PT, PT, R6, R3, RZ ;  /* 0x0000000306037210 */ /* 0x000fe20007ffe0ff */
[----:B------:R-:W-:-:S03]  /*0240*/  HFMA2 R19, -RZ, RZ, 0, 0 ;  /* 0x00000000ff137431 */ /* 0x000fc600000001ff */
[----:B-1----:R-:W-:Y:S02]  /*0250*/  ISETP.GE.AND P2, PT, R3, UR6, PT ;  /* 0x0000000603007c0c */ /* 0x002fe4000bf46270 */
[----:B--2---:R-:W-:-:S13]  /*0260*/  ISETP.GE.AND P0, PT, R7, R0, PT ;  /* 0x000000000700720c */ /* 0x004fda0003f06270 */
[----:B------:R-:W-:Y:S05]  /*0270*/  @P0 BRA `(.L_x_2) ;  /* 0x0000001800140947 */ /* 0x000fea0003800000 */
[C---:B------:R-:W-:Y:S01]  /*0280*/  VIADDMNMX R8, R7.reuse, 0x1, R0, !PT ;  /* 0x0000000107087846 */ /* 0x040fe20007800100 */
[----:B------:R-:W-:Y:S01]  /*0290*/  BSSY.RECONVERGENT B3, `(.L_x_3) ;  /* 0x00000c3000037945 */ /* 0x000fe20003800200 */
[----:B------:R-:W-:Y:S02]  /*02a0*/  MOV R19, RZ ;  /* 0x000000ff00137202 */ /* 0x000fe40000000f00 */
[CC--:B------:R-:W-:Y:S02]  /*02b0*/  IADD3 R0, PT, PT, R7.reuse, -R8.reuse, RZ ;  /* 0x8000000807007210 */ /* 0x0c0fe40007ffe0ff */
[----:B------:R-:W-:Y:S02]  /*02c0*/  IADD3 R8, PT, PT, -R7, R8, RZ ;  /* 0x0000000807087210 */ /* 0x000fe40007ffe1ff */
[----:B------:R-:W-:Y:S02]  /*02d0*/  ISETP.GT.U32.AND P0, PT, R0, -0x8, PT ;  /* 0xfffffff80000780c */ /* 0x000fe40003f04070 */
[----:B------:R-:W-:-:S11]  /*02e0*/  LOP3.LUT R9, R8, 0x7, RZ, 0xc0, !PT ;  /* 0x0000000708097812 */ /* 0x000fd600078ec0ff */
[----:B------:R-:W-:Y:S05]  /*02f0*/  @P0 BRA `(.L_x_4) ;  /* 0x0000000800f00947 */ /* 0x000fea0003800000 */
[----:B------:R-:W0:Y:S01]  /*0300*/  LDC.64 R16, c[0x0][0x390] ;  /* 0x0000e400ff107b82 */ /* 0x000e220000000a00 */
[----:B------:R-:W-:Y:S02]  /*0310*/  LOP3.LUT R10, R8, 0xfffffff8, RZ, 0xc0, !PT ;  /* 0xfffffff8080a7812 */ /* 0x000fe400078ec0ff */
[----:B------:R-:W-:Y:S02]  /*0320*/  MOV R19, RZ ;  /* 0x000000ff00137202 */ /* 0x000fe40000000f00 */
[----:B------:R-:W-:-:S03]  /*0330*/  IADD3 R10, PT, PT, -R10, RZ, RZ ;  /* 0x000000ff0a0a7210 */ /* 0x000fc60007ffe1ff */
[----:B------:R-:W1:Y:S04]  /*0340*/  LDC.64 R14, c[0x0][0x380] ;  /* 0x0000e000ff0e7b82 */ /* 0x000e680000000a00 */
.L_x_21:
[----:B------:R-:W-:Y:S02]  /*0350*/  MOV R12, UR4 ;  /* 0x00000004000c7c02 */ /* 0x000fe40008000f00 */
[----:B------:R-:W-:-:S03]  /*0360*/  MOV R13, UR5 ;  /* 0x00000005000d7c02 */ /* 0x000fc60008000f00 */
[----:B------:R-:W-:-:S05]  /*0370*/  IMAD.WIDE R12, R7, 0x4, R12 ;  /* 0x00000004070c7825 */ /* 0x000fca00078e020c */
[----:B------:R-:W1:Y:S02]  /*0380*/  LDG.E R23, desc[UR8][R12.64+-0x10] ;  /* 0xfffff0080c177981 */ /* 0x000e64000c1e1900 */
[----:B-1----:R-:W-:-:S05]  /*0390*/  IMAD.WIDE R20, R23, 0x4, R14 ;  /* 0x0000000417147825 */ /* 0x002fca00078e020e */
[----:B------:R-:W2:Y:S04]  /*03a0*/  LDG.E R0, desc[UR8][R20.64+0x4] ;  /* 0x0000040814007981 */ /* 0x000ea8000c1e1900 */
[----:B------:R-:W2:Y:S01]  /*03b0*/  LDG.E R11, desc[UR8][R20.64] ;  /* 0x00000008140b7981 */ /* 0x000ea2000c1e1900 */
[----:B0-----:R-:W-:-:S06]  /*03c0*/  IMAD.WIDE R22, R23, 0x4, R16 ;  /* 0x0000000417167825 */ /* 0x001fcc00078e0210 */
[----:B------:R-:W3:Y:S01]  /*03d0*/  LDG.E R23, desc[UR8][R22.64] ;  /* 0x0000000816177981 */ /* 0x000ee2000c1e1900 */
[----:B------:R-:W-:Y:S01]  /*03e0*/  IADD3 R10, PT, PT, R10, 0x8, RZ ;  /* 0x000000080a0a7810 */ /* 0x000fe20007ffe0ff */
[----:B------:R-:W-:Y:S03]  /*03f0*/  BSSY.RECONVERGENT B4, `(.L_x_5) ;  /* 0x000000f000047945 */ /* 0x000fe60003800200 */
[----:B------:R-:W-:Y:S02]  /*0400*/  ISETP.NE.AND P3, PT, R10, RZ, PT ;  /* 0x000000ff0a00720c */ /* 0x000fe40003f65270 */
[----:B--2---:R-:W-:-:S04]  /*0410*/  IADD3 R0, PT, PT, R0, -R11, RZ ;  /* 0x8000000b00007210 */ /* 0x004fc80007ffe0ff */
[----:B------:R-:W-:-:S04]  /*0420*/  I2FP.F32.S32 R18, R0 ;  /* 0x0000000000127245 */ /* 0x000fc80000201400 */
[----:B------:R-:W0:Y:S08]  /*0430*/  MUFU.RCP R0, R18 ;  /* 0x0000001200007308 */ /* 0x000e300000001000 */
[----:B---3--:R-:W1:Y:S01]  /*0440*/  FCHK P0, R23, R18 ;  /* 0x0000001217007302 */ /* 0x008e620000000000 */
[----:B0-----:R-:W-:-:S04]  /*0450*/  FFMA R11, -R18, R0, 1 ;  /* 0x3f800000120b7423 */ /* 0x001fc80000000100 */
[----:B------:R-:W-:-:S04]  /*0460*/  FFMA R0, R0, R11, R0 ;  /* 0x0000000b00007223 */ /* 0x000fc80000000000 */
[----:B------:R-:W-:-:S04]  /*0470*/  FFMA R11, R23, R0, RZ ;  /* 0x00000000170b7223 */ /* 0x000fc800000000ff */
[----:B------:R-:W-:-:S04]  /*0480*/  FFMA R2, -R18, R11, R23 ;  /* 0x0000000b12027223 */ /* 0x000fc80000000117 */
[----:B------:R-:W-:Y:S01]  /*0490*/  FFMA R0, R0, R2, R11 ;  /* 0x0000000200007223 */ /* 0x000fe2000000000b */
[----:B-1----:R-:W-:Y:S06]  /*04a0*/  @!P0 BRA `(.L_x_6) ;  /* 0x00000000000c8947 */ /* 0x002fec0003800000 */
[----:B------:R-:W-:Y:S02]  /*04b0*/  MOV R0, R18 ;  /* 0x0000001200007202 */ /* 0x000fe40000000f00 */
[----:B------:R-:W-:-:S07]  /*04c0*/  MOV R2, 0x4e0 ;  /* 0x000004e000027802 */ /* 0x000fce0000000f00 */
[----:B------:R-:W-:Y:S05]  /*04d0*/  CALL.REL.NOINC `($__internal_0_$__cuda_sm3x_div_rn_noftz_f32_slowpath) ;  /* 0x00000014009c7944 */ /* 0x000fea0003c00000 */
.L_x_6:
[----:B------:R-:W-:Y:S05]  /*04e0*/  BSYNC.RECONVERGENT B4 ;  /* 0x0000000000047941 */ /* 0x000fea0003800200 */
.L_x_5:
[----:B------:R-:W2:Y:S02]  /*04f0*/  LDG.E R23, desc[UR8][R12.64+-0xc] ;  /* 0xfffff4080c177981 */ /* 0x000ea4000c1e1900 */
[----:B--2---:R-:W-:-:S05]  /*0500*/  IMAD.WIDE R20, R23, 0x4, R14 ;  /* 0x0000000417147825 */ /* 0x004fca00078e020e */
[----:B------:R-:W2:Y:S04]  /*0510*/  LDG.E R2, desc[UR8][R20.64+0x4] ;  /* 0x0000040814027981 */ /* 0x000ea8000c1e1900 */
[----:B------:R-:W2:Y:S01]  /*0520*/  LDG.E R11, desc[UR8][R20.64] ;  /* 0x00000008140b7981 */ /* 0x000ea2000c1e1900 */
[----:B------:R-:W-:-:S06]  /*0530*/  IMAD.WIDE R22, R23, 0x4, R16 ;  /* 0x0000000417167825 */ /* 0x000fcc00078e0210 */
[----:B------:R-:W3:Y:S01]  /*0540*/  LDG.E R23, desc[UR8][R22.64] ;  /* 0x0000000816177981 */ /* 0x000ee2000c1e1900 */
[----:B------:R-:W-:Y:S01]  /*0550*/  BSSY.RECONVERGENT B4, `(.L_x_7) ;  /* 0x000000f000047945 */ /* 0x000fe20003800200 */
[----:B------:R-:W-:Y:S01]  /*0560*/  FADD R19, R0, R19 ;  /* 0x0000001300137221 */ /* 0x000fe20000000000 */
        /* <DEDUP_REMOVED lines=13> */
.L_x_8:
[----:B------:R-:W-:Y:S05]  /*0640*/  BSYNC.RECONVERGENT B4 ;  /* 0x0000000000047941 */ /* 0x000fea0003800200 */
.L_x_7:
        /* <DEDUP_REMOVED lines=21> */
.L_x_10:
[----:B------:R-:W-:Y:S05]  /*07a0*/  BSYNC.RECONVERGENT B4 ;  /* 0x0000000000047941 */ /* 0x000fea0003800200 */
.L_x_9:
        /* <DEDUP_REMOVED lines=18> */
[----:B------:R-:W-:Y:S01]  /*08d0*/  IMAD.MOV.U32 R0, RZ, RZ, R24 ;  /* 0x000000ffff007224 */ /* 0x000fe200078e0018 */
[----:B------:R-:W-:-:S07]  /*08e0*/  MOV R2, 0x900 ;  /* 0x0000090000027802 */ /* 0x000fce0000000f00 */
[----:B------:R-:W-:Y:S05]  /*08f0*/  CALL.REL.NOINC `($__internal_0_$__cuda_sm3x_div_rn_noftz_f32_slowpath) ;  /* 0x0000001000947944 */ /* 0x000fea0003c00000 */
.L_x_12:
[----:B------:R-:W-:Y:S05]  /*0900*/  BSYNC.RECONVERGENT B4 ;  /* 0x0000000000047941 */ /* 0x000fea0003800200 */
.L_x_11:
        /* <DEDUP_REMOVED lines=21> */
.L_x_14:
[----:B------:R-:W-:Y:S05]  /*0a60*/  BSYNC.RECONVERGENT B4 ;  /* 0x0000000000047941 */ /* 0x000fea0003800200 */
.L_x_13:
        /* <DEDUP_REMOVED lines=21> */
.L_x_16:
[----:B------:R-:W-:Y:S05]  /*0bc0*/  BSYNC.RECONVERGENT B4 ;  /* 0x0000000000047941 */ /* 0x000fea0003800200 */
.L_x_15:
        /* <DEDUP_REMOVED lines=21> */
.L_x_18:
[----:B------:R-:W-:Y:S05]  /*0d20*/  BSYNC.RECONVERGENT B4 ;  /* 0x0000000000047941 */ /* 0x000fea0003800200 */
.L_x_17:
        /* <DEDUP_REMOVED lines=21> */
.L_x_20:
[----:B------:R-:W-:Y:S05]  /*0e80*/  BSYNC.RECONVERGENT B4 ;  /* 0x0000000000047941 */ /* 0x000fea0003800200 */
.L_x_19:
[----:B------:R-:W-:Y:S01]  /*0e90*/  FADD R19, R19, R0 ;  /* 0x0000000013137221 */ /* 0x000fe20000000000 */
[----:B------:R-:W-:Y:S01]  /*0ea0*/  IADD3 R7, PT, PT, R7, 0x8, RZ ;  /* 0x0000000807077810 */ /* 0x000fe20007ffe0ff */
[----:B------:R-:W-:Y:S06]  /*0eb0*/  @P3 BRA `(.L_x_21) ;  /* 0xfffffff400243947 */ /* 0x000fec000383ffff */
.L_x_4:
[----:B------:R-:W-:Y:S05]  /*0ec0*/  BSYNC.RECONVERGENT B3 ;  /* 0x0000000000037941 */ /* 0x000fea0003800200 */
.L_x_3:
[----:B------:R-:W-:-:S13]  /*0ed0*/  ISETP.NE.AND P0, PT, R9, RZ, PT ;  /* 0x000000ff0900720c */ /* 0x000fda0003f05270 */
[----:B------:R-:W-:Y:S05]  /*0ee0*/  @!P0 BRA `(.L_x_2) ;  /* 0x0000000800f88947 */ /* 0x000fea0003800000 */
[----:B------:R-:W-:Y:S01]  /*0ef0*/  ISETP.GE.U32.AND P0, PT, R9, 0x4, PT ;  /* 0x000000040900780c */ /* 0x000fe20003f06070 */
[----:B------:R-:W-:Y:S01]  /*0f00*/  BSSY.RECONVERGENT B3, `(.L_x_22) ;  /* 0x0000066000037945 */ /* 0x000fe20003800200 */
[----:B------:R-:W-:-:S11]  /*0f10*/  LOP3.LUT R9, R8, 0x3, RZ, 0xc0, !PT ;  /* 0x0000000308097812 */ /* 0x000fd600078ec0ff */
[----:B------:R-:W-:Y:S05]  /*0f20*/  @!P0 BRA `(.L_x_23) ;  /* 0x00000004008c8947 */ /* 0x000fea0003800000 */
[----:B------:R-:W0:Y:S08]  /*0f30*/  LDC.64 R12, c[0x0][0x388] ;  /* 0x0000e200ff0c7b82 */ /* 0x000e300000000a00 */
[----:B------:R-:W1:Y:S08]  /*0f40*/  LDC.64 R10, c[0x0][0x380] ;  /* 0x0000e000ff0a7b82 */ /* 0x000e700000000a00 */
[----:B------:R-:W2:Y:S01]  /*0f50*/  LDC.64 R14, c[0x0][0x390] ;  /* 0x0000e400ff0e7b82 */ /* 0x000ea20000000a00 */
[----:B0-----:R-:W-:-:S05]  /*0f60*/  IMAD.WIDE R12, R7, 0x4, R12 ;  /* 0x00000004070c7825 */ /* 0x001fca00078e020c */
[----:B------:R-:W1:Y:S02]  /*0f70*/  LDG.E R17, desc[UR8][R12.64] ;  /* 0x000000080c117981 */ /* 0x000e64000c1e1900 */
[----:B-1----:R-:W-:-:S05]  /*0f80*/  IMAD.WIDE R10, R17, 0x4, R10 ;  /* 0x00000004110a7825 */ /* 0x002fca00078e020a */
[----:B------:R-:W3:Y:S04]  /*0f90*/  LDG.E R0, desc[UR8][R10.64+0x4] ;  /* 0x000004080a007981 */ /* 0x000ee8000c1e1900 */
[----:B------:R-:W3:Y:S01]  /*0fa0*/  LDG.E R21, desc[UR8][R10.64] ;  /* 0x000000080a157981 */ /* 0x000ee2000c1e1900 */
[----:B--2---:R-:W-:-:S05]  /*0fb0*/  IMAD.WIDE R14, R17, 0x4, R14 ;  /* 0x00000004110e7825 */ /* 0x004fca00078e020e */
[----:B------:R-:W2:Y:S01]  /*0fc0*/  LDG.E R23, desc[UR8][R14.64] ;  /* 0x000000080e177981 */ /* 0x000ea2000c1e1900 */
[----:B------:R-:W-:Y:S01]  /*0fd0*/  BSSY.RECONVERGENT B4, `(.L_x_24) ;  /* 0x000000e000047945 */ /* 0x000fe20003800200 */
[----:B---3--:R-:W-:-:S04]  /*0fe0*/  IADD3 R0, PT, PT, R0, -R21, RZ ;  /* 0x8000001500007210 */ /* 0x008fc80007ffe0ff */
[----:B------:R-:W-:-:S04]  /*0ff0*/  I2FP.F32.S32 R16, R0 ;  /* 0x0000000000107245 */ /* 0x000fc80000201400 */
[----:B------:R-:W0:Y:S08]  /*1000*/  MUFU.RCP R0, R16 ;  /* 0x0000001000007308 */ /* 0x000e300000001000 */
[----:B--2---:R-:W1:Y:S01]  /*1010*/  FCHK P0, R23, R16 ;  /* 0x0000001017007302 */ /* 0x004e620000000000 */
        /* <DEDUP_REMOVED lines=9> */
.L_x_25:
[----:B------:R-:W-:Y:S05]  /*10b0*/  BSYNC.RECONVERGENT B4 ;  /* 0x0000000000047941 */ /* 0x000fea0003800200 */
.L_x_24:
[----:B------:R-:W2:Y:S01]  /*10c0*/  LDG.E R17, desc[UR8][R12.64+0x4] ;  /* 0x000004080c117981 */ /* 0x000ea2000c1e1900 */
[----:B------:R-:W2:Y:S08]  /*10d0*/  LDC.64 R10, c[0x0][0x380] ;  /* 0x0000e000ff0a7b82 */ /* 0x000eb00000000a00 */
[----:B------:R-:W0:Y:S01]  /*10e0*/  LDC.64 R14, c[0x0][0x390] ;  /* 0x0000e400ff0e7b82 */ /* 0x000e220000000a00 */
[----:B--2---:R-:W-:-:S05]  /*10f0*/  IMAD.WIDE R10, R17, 0x4, R10 ;  /* 0x00000004110a7825 */ /* 0x004fca00078e020a */
[----:B------:R-:W2:Y:S04]  /*1100*/  LDG.E R2, desc[UR8][R10.64+0x4] ;  /* 0x000004080a027981 */ /* 0x000ea8000c1e1900 */
[----:B------:R1:W2:Y:S01]  /*1110*/  LDG.E R21, desc[UR8][R10.64] ;  /* 0x000000080a157981 */ /* 0x0002a2000c1e1900 */
[----:B0-----:R-:W-:-:S05]  /*1120*/  IMAD.WIDE R14, R17, 0x4, R14 ;  /* 0x00000004110e7825 */ /* 0x001fca00078e020e */
[----:B------:R-:W3:Y:S01]  /*1130*/  LDG.E R23, desc[UR8][R14.64] ;  /* 0x000000080e177981 */ /* 0x000ee2000c1e1900 */
[----:B------:R-:W-:Y:S01]  /*1140*/  BSSY.RECONVERGENT B4, `(.L_x_26) ;  /* 0x000000f000047945 */ /* 0x000fe20003800200 */
[----:B-1----:R-:W-:Y:S01]  /*1150*/  FADD R10, R19, R0 ;  /* 0x00000000130a7221 */ /* 0x002fe20000000000 */
        /* <DEDUP_REMOVED lines=13> */
.L_x_27:
[----:B------:R-:W-:Y:S05]  /*1230*/  BSYNC.RECONVERGENT B4 ;  /* 0x0000000000047941 */ /* 0x000fea0003800200 */
.L_x_26:
[----:B------:R-:W2:Y:S01]  /*1240*/  LDG.E R11, desc[UR8][R12.64+0x8] ;  /* 0x000008080c0b7981 */ /* 0x000ea2000c1e1900 */
[----:B------:R-:W2:Y:S08]  /*1250*/  LDC.64 R14, c[0x0][0x380] ;  /* 0x0000e000ff0e7b82 */ /* 0x000eb00000000a00 */
[----:B------:R-:W0:Y:S01]  /*1260*/  LDC.64 R16, c[0x0][0x390] ;  /* 0x0000e400ff107b82 */ /* 0x000e220000000a00 */
[----:B--2---:R-:W-:-:S05]  /*1270*/  IMAD.WIDE R14, R11, 0x4, R14 ;  /* 0x000000040b0e7825 */ /* 0x004fca00078e020e */
[----:B------:R-:W2:Y:S04]  /*1280*/  LDG.E R2, desc[UR8][R14.64+0x4] ;  /* 0x000004080e027981 */ /* 0x000ea8000c1e1900 */
[----:B------:R-:W2:Y:S01]  /*1290*/  LDG.E R19, desc[UR8][R14.64] ;  /* 0x000000080e137981 */ /* 0x000ea2000c1e1900 */
[----:B0-----:R-:W-:-:S05]  /*12a0*/  IMAD.WIDE R16, R11, 0x4, R16 ;  /* 0x000000040b107825 */ /* 0x001fca00078e0210 */
[----:B------:R-:W3:Y:S01]  /*12b0*/  LDG.E R23, desc[UR8][R16.64] ;  /* 0x0000000810177981 */ /* 0x000ee2000c1e1900 */
[----:B------:R-:W-:Y:S01]  /*12c0*/  BSSY.RECONVERGENT B4, `(.L_x_28) ;  /* 0x000000f000047945 */ /* 0x000fe20003800200 */
[----:B------:R-:W-:Y:S01]  /*12d0*/  FADD R10, R10, R0 ;  /* 0x000000000a0a7221 */ /* 0x000fe20000000000 */
[----:B--2---:R-:W-:-:S05]  /*12e0*/  IMAD.IADD R2, R2, 0x1, -R19 ;  /* 0x0000000102027824 */ /* 0x004fca00078e0a13 */
        /* <DEDUP_REMOVED lines=12> */
.L_x_29:
[----:B------:R-:W-:Y:S05]  /*13b0*/  BSYNC.RECONVERGENT B4 ;  /* 0x0000000000047941 */ /* 0x000fea0003800200 */
.L_x_28:
        /* <DEDUP_REMOVED lines=23> */
.L_x_31:
[----:B------:R-:W-:Y:S05]  /*1530*/  BSYNC.RECONVERGENT B4 ;  /* 0x0000000000047941 */ /* 0x000fea0003800200 */
.L_x_30:
[----:B------:R-:W-:Y:S01]  /*1540*/  FADD R19, R10, R0 ;  /* 0x000000000a137221 */ /* 0x000fe20000000000 */
[----:B------:R-:W-:-:S07]  /*1550*/  IADD3 R7, PT, PT, R7, 0x4, RZ ;  /* 0x0000000407077810 */ /* 0x000fce0007ffe0ff */
.L_x_23:
[----:B------:R-:W-:Y:S05]  /*1560*/  BSYNC.RECONVERGENT B3 ;  /* 0x0000000000037941 */ /* 0x000fea0003800200 */
.L_x_22:
[----:B------:R-:W-:-:S13]  /*1570*/  ISETP.NE.AND P0, PT, R9, RZ, PT ;  /* 0x000000ff0900720c */ /* 0x000fda0003f05270 */
[----:B------:R-:W-:Y:S05]  /*1580*/  @!P0 BRA `(.L_x_2) ;  /* 0x0000000400508947 */ /* 0x000fea0003800000 */
[----:B------:R-:W-:Y:S01]  /*1590*/  ISETP.NE.AND P0, PT, R9, 0x1, PT ;  /* 0x000000010900780c */ /* 0x000fe20003f05270 */
[----:B------:R-:W-:-:S12]  /*15a0*/  BSSY.RECONVERGENT B3, `(.L_x_32) ;  /* 0x0000035000037945 */ /* 0x000fd80003800200 */
        /* <DEDUP_REMOVED lines=25> */
.L_x_35:
[----:B------:R-:W-:Y:S05]  /*1740*/  BSYNC.RECONVERGENT B4 ;  /* 0x0000000000047941 */ /* 0x000fea0003800200 */
.L_x_34:
        /* <DEDUP_REMOVED lines=23> */
.L_x_37:
[----:B------:R-:W-:Y:S05]  /*18c0*/  BSYNC.RECONVERGENT B4 ;  /* 0x0000000000047941 */ /* 0x000fea0003800200 */
.L_x_36:
[----:B------:R-:W-:Y:S01]  /*18d0*/  FADD R19, R19, R0 ;  /* 0x0000000013137221 */ /* 0x000fe20000000000 */
[----:B------:R-:W-:-:S07]  /*18e0*/  IADD3 R7, PT, PT, R7, 0x2, RZ ;  /* 0x0000000207077810 */ /* 0x000fce0007ffe0ff */
.L_x_33:
[----:B------:R-:W-:Y:S05]  /*18f0*/  BSYNC.RECONVERGENT B3 ;  /* 0x0000000000037941 */ /* 0x000fea0003800200 */
.L_x_32:
[----:B------:R-:W-:-:S04]  /*1900*/  LOP3.LUT R8, R8, 0x1, RZ, 0xc0, !PT ;  /* 0x0000000108087812 */ /* 0x000fc800078ec0ff */
[----:B------:R-:W-:-:S13]  /*1910*/  ISETP.NE.U32.AND P0, PT, R8, 0x1, PT ;  /* 0x000000010800780c */ /* 0x000fda0003f05070 */
[----:B------:R-:W-:Y:S05]  /*1920*/  @P0 BRA `(.L_x_2) ;  /* 0x0000000000680947 */ /* 0x000fea0003800000 */
[----:B------:R-:W0:Y:S08]  /*1930*/  LDC.64 R8, c[0x0][0x388] ;  /* 0x0000e200ff087b82 */ /* 0x000e300000000a00 */
[----:B------:R-:W1:Y:S08]  /*1940*/  LDC.64 R10, c[0x0][0x380] ;  /* 0x0000e000ff0a7b82 */ /* 0x000e700000000a00 */
[----:B------:R-:W2:Y:S01]  /*1950*/  LDC.64 R12, c[0x0][0x390] ;  /* 0x0000e400ff0c7b82 */ /* 0x000ea20000000a00 */
[----:B0-----:R-:W-:-:S06]  /*1960*/  IMAD.WIDE R8, R7, 0x4, R8 ;  /* 0x0000000407087825 */ /* 0x001fcc00078e0208 */
        /* <DEDUP_REMOVED lines=20> */
.L_x_39:
[----:B------:R-:W-:Y:S05]  /*1ab0*/  BSYNC.RECONVERGENT B3 ;  /* 0x0000000000037941 */ /* 0x000fea0003800200 */
.L_x_38:
[----:B------:R-:W-:-:S07]  /*1ac0*/  FADD R19, R19, R0 ;  /* 0x0000000013137221 */ /* 0x000fce0000000000 */
.L_x_2:
[----:B------:R-:W-:Y:S05]  /*1ad0*/  BSYNC.RECONVERGENT B0 ;  /* 0x0000000000007941 */ /* 0x000fea0003800200 */
.L_x_1:
[----:B------:R-:W0:Y:S01]  /*1ae0*/  LDC.64 R8, c[0x0][0x398] ;  /* 0x0000e600ff087b82 */ /* 0x000e220000000a00 */
[----:B------:R-:W1:Y:S02]  /*1af0*/  LDCU UR6, c[0x0][0x3a4] ;  /* 0x00007480ff0677ac */ /* 0x000e640008000800 */
[----:B-1----:R-:W-:Y:S01]  /*1b00*/  FFMA R19, R19, UR6, R4 ;  /* 0x0000000613137c23 */ /* 0x002fe20008000004 */
[----:B0-----:R-:W-:-:S05]  /*1b10*/  IMAD.WIDE R8, R5, 0x4, R8 ;  /* 0x0000000405087825 */ /* 0x001fca00078e0208 */
[----:B------:R0:W-:Y:S01]  /*1b20*/  STG.E desc[UR8][R8.64], R19 ;  /* 0x0000001308007986 */ /* 0x0001e2000c101908 */
[----:B------:R-:W-:Y:S05]  /*1b30*/  @!P2 BRA `(.L_x_40) ;  /* 0xffffffe400a0a947 */ /* 0x000fea000383ffff */
[----:B------:R-:W-:Y:S05]  /*1b40*/  EXIT ;  /* 0x000000000000794d */ /* 0x000fea0003800000 */
        .weak           $__internal_0_$__cuda_sm3x_div_rn_noftz_f32_slowpath
        .type           $__internal_0_$__cuda_sm3x_div_rn_noftz_f32_slowpath,@function
        .size           $__internal_0_$__cuda_sm3x_div_rn_noftz_f32_slowpath,(.L_x_53 - $__internal_0_$__cuda_sm3x_div_rn_noftz_f32_slowpath)
$__internal_0_$__cuda_sm3x_div_rn_noftz_f32_slowpath:
[----:B------:R-:W-:Y:S01]  /*1b50*/  SHF.R.U32.HI R11, RZ, 0x17, R0 ;  /* 0x00000017ff0b7819 */ /* 0x000fe20000011600 */
[----:B------:R-:W-:Y:S01]  /*1b60*/  BSSY.RECONVERGENT B1, `(.L_x_41) ;  /* 0x0000062000017945 */ /* 0x000fe20003800200 */
[----:B------:R-:W-:Y:S02]  /*1b70*/  SHF.R.U32.HI R20, RZ, 0x17, R23 ;  /* 0x00000017ff147819 */ /* 0x000fe40000011617 */
[----:B------:R-:W-:Y:S02]  /*1b80*/  LOP3.LUT R11, R11, 0xff, RZ, 0xc0, !PT ;  /* 0x000000ff0b0b7812 */ /* 0x000fe400078ec0ff */
[----:B------:R-:W-:Y:S02]  /*1b90*/  LOP3.LUT R20, R20, 0xff, RZ, 0xc0, !PT ;  /* 0x000000ff14147812 */ /* 0x000fe400078ec0ff */
[----:B------:R-:W-:Y:S02]  /*1ba0*/  IADD3 R21, PT, PT, R11, -0x1, RZ ;  /* 0xffffffff0b157810 */ /* 0x000fe40007ffe0ff */
[----:B------:R-:W-:-:S02]  /*1bb0*/  IADD3 R22, PT, PT, R20, -0x1, RZ ;  /* 0xffffffff14167810 */ /* 0x000fc40007ffe0ff */
[----:B------:R-:W-:-:S04]  /*1bc0*/  ISETP.GT.U32.AND P0, PT, R21, 0xfd, PT ;  /* 0x000000fd1500780c */ /* 0x000fc80003f04070 */
[----:B------:R-:W-:-:S13]  /*1bd0*/  ISETP.GT.U32.OR P0, PT, R22, 0xfd, P0 ;  /* 0x000000fd1600780c */ /* 0x000fda0000704470 */
[----:B------:R-:W-:Y:S01]  /*1be0*/  @!P0 IMAD.MOV.U32 R18, RZ, RZ, RZ ;  /* 0x000000ffff128224 */ /* 0x000fe200078e00ff */
[----:B------:R-:W-:Y:S06]  /*1bf0*/  @!P0 BRA `(.L_x_42) ;  /* 0x00000000005c8947 */ /* 0x000fec0003800000 */
[----:B------:R-:W-:Y:S02]  /*1c00*/  FSETP.GTU.FTZ.AND P0, PT, |R23|, +INF , PT ;  /* 0x7f8000001700780b */ /* 0x000fe40003f1c200 */
[----:B------:R-:W-:-:S04]  /*1c10*/  FSETP.GTU.FTZ.AND P1, PT, |R0|, +INF , PT ;  /* 0x7f8000000000780b */ /* 0x000fc80003f3c200 */
[----:B------:R-:W-:-:S13]  /*1c20*/  PLOP3.LUT P0, PT, P0, P1, PT, 0xf8, 0x8f ;  /* 0x00000000008f781c */ /* 0x000fda0000703f70 */
[----:B------:R-:W-:Y:S05]  /*1c30*/  @P0 BRA `(.L_x_43) ;  /* 0x00000004004c0947 */ /* 0x000fea0003800000 */
[----:B------:R-:W-:-:S13]  /*1c40*/  LOP3.LUT P0, RZ, R0, 0x7fffffff, R23, 0xc8, !PT ;  /* 0x7fffffff00ff7812 */ /* 0x000fda000780c817 */
[----:B------:R-:W-:Y:S05]  /*1c50*/  @!P0 BRA `(.L_x_44) ;  /* 0x00000004003c8947 */ /* 0x000fea0003800000 */
[C---:B------:R-:W-:Y:S02]  /*1c60*/  FSETP.NEU.FTZ.AND P4, PT, |R23|.reuse, +INF , PT ;  /* 0x7f8000001700780b */ /* 0x040fe40003f9d200 */
[----:B------:R-:W-:Y:S02]  /*1c70*/  FSETP.NEU.FTZ.AND P1, PT, |R0|, +INF , PT ;  /* 0x7f8000000000780b */ /* 0x000fe40003f3d200 */
[----:B------:R-:W-:-:S11]  /*1c80*/  FSETP.NEU.FTZ.AND P0, PT, |R23|, +INF , PT ;  /* 0x7f8000001700780b */ /* 0x000fd60003f1d200 */
[----:B------:R-:W-:Y:S05]  /*1c90*/  @!P1 BRA !P4, `(.L_x_44) ;  /* 0x00000004002c9947 */ /* 0x000fea0006000000 */
[----:B------:R-:W-:-:S04]  /*1ca0*/  LOP3.LUT P4, RZ, R23, 0x7fffffff, RZ, 0xc0, !PT ;  /* 0x7fffffff17ff7812 */ /* 0x000fc8000788c0ff */
[----:B------:R-:W-:-:S13]  /*1cb0*/  PLOP3.LUT P1, PT, P1, P4, PT, 0x2f, 0xf2 ;  /* 0x0000000000f2781c */ /* 0x000fda0000f28577 */
[----:B------:R-:W-:Y:S05]  /*1cc0*/  @P1 BRA `(.L_x_45) ;  /* 0x0000000400181947 */ /* 0x000fea0003800000 */
[----:B------:R-:W-:-:S04]  /*1cd0*/  LOP3.LUT P1, RZ, R0, 0x7fffffff, RZ, 0xc0, !PT ;  /* 0x7fffffff00ff7812 */ /* 0x000fc8000782c0ff */
[----:B------:R-:W-:-:S13]  /*1ce0*/  PLOP3.LUT P0, PT, P0, P1, PT, 0x2f, 0xf2 ;  /* 0x0000000000f2781c */ /* 0x000fda0000702577 */
[----:B------:R-:W-:Y:S05]  /*1cf0*/  @P0 BRA `(.L_x_46) ;  /* 0x0000000400000947 */ /* 0x000fea0003800000 */
[----:B------:R-:W-:Y:S02]  /*1d00*/  ISETP.GE.AND P0, PT, R22, RZ, PT ;  /* 0x000000ff1600720c */ /* 0x000fe40003f06270 */
[----:B------:R-:W-:-:S11]  /*1d10*/  ISETP.GE.AND P1, PT, R21, RZ, PT ;  /* 0x000000ff1500720c */ /* 0x000fd60003f26270 */
[----:B------:R-:W-:Y:S01]  /*1d20*/  @P0 MOV R18, RZ ;  /* 0x000000ff00120202 */ /* 0x000fe20000000f00 */
[----:B------:R-:W-:Y:S01]  /*1d30*/  @!P0 FFMA R23, R23, 1.84467440737095516160e+19, RZ ;  /* 0x5f80000017178823 */ /* 0x000fe200000000ff */
[----:B------:R-:W-:Y:S01]  /*1d40*/  @!P0 MOV R18, 0xffffffc0 ;  /* 0xffffffc000128802 */ /* 0x000fe20000000f00 */
[----:B------:R-:W-:-:S03]  /*1d50*/  @!P1 FFMA R0, R0, 1.84467440737095516160e+19, RZ ;  /* 0x5f80000000009823 */ /* 0x000fc600000000ff */
[----:B------:R-:W-:-:S07]  /*1d60*/  @!P1 IADD3 R18, PT, PT, R18, 0x40, RZ ;  /* 0x0000004012129810 */ /* 0x000fce0007ffe0ff */
.L_x_42:
[----:B------:R-:W-:Y:S01]  /*1d70*/  LEA R21, R11, 0xc0800000, 0x17 ;  /* 0xc08000000b157811 */ /* 0x000fe200078eb8ff */
[----:B------:R-:W-:Y:S01]  /*1d80*/  BSSY.RECONVERGENT B2, `(.L_x_47) ;  /* 0x0000036000027945 */ /* 0x000fe20003800200 */
[----:B------:R-:W-:Y:S02]  /*1d90*/  IADD3 R20, PT, PT, R20, -0x7f, RZ ;  /* 0xffffff8114147810 */ /* 0x000fe40007ffe0ff */
[----:B------:R-:W-:-:S03]  /*1da0*/  IADD3 R24, PT, PT, -R21, R0, RZ ;  /* 0x0000000015187210 */ /* 0x000fc60007ffe1ff */
[----:B------:R-:W-:Y:S01]  /*1db0*/  IMAD R0, R20, -0x800000, R23 ;  /* 0xff80000014007824 */ /* 0x000fe200078e0217 */
[----:B------:R-:W0:Y:S01]  /*1dc0*/  MUFU.RCP R22, R24 ;  /* 0x0000001800167308 */ /* 0x000e220000001000 */
[----:B------:R-:W-:-:S04]  /*1dd0*/  FADD.FTZ R21, -R24, -RZ ;  /* 0x800000ff18157221 */ /* 0x000fc80000010100 */
[----:B0-----:R-:W-:-:S04]  /*1de0*/  FFMA R25, R22, R21, 1 ;  /* 0x3f80000016197423 */ /* 0x001fc80000000015 */
[----:B------:R-:W-:-:S04]  /*1df0*/  FFMA R25, R22, R25, R22 ;  /* 0x0000001916197223 */ /* 0x000fc80000000016 */
[----:B------:R-:W-:-:S04]  /*1e00*/  FFMA R22, R0, R25, RZ ;  /* 0x0000001900167223 */ /* 0x000fc800000000ff */
[----:B------:R-:W-:-:S04]  /*1e10*/  FFMA R23, R21, R22, R0 ;  /* 0x0000001615177223 */ /* 0x000fc80000000000 */
[----:B------:R-:W-:Y:S01]  /*1e20*/  FFMA R22, R25, R23, R22 ;  /* 0x0000001719167223 */ /* 0x000fe20000000016 */
[----:B------:R-:W-:-:S03]  /*1e30*/  IADD3 R23, PT, PT, R20, 0x7f, -R11 ;  /* 0x0000007f14177810 */ /* 0x000fc60007ffe80b */
[----:B------:R-:W-:Y:S01]  /*1e40*/  FFMA R21, R21, R22, R0 ;  /* 0x0000001615157223 */ /* 0x000fe20000000000 */
[----:B------:R-:W-:-:S03]  /*1e50*/  IADD3 R23, PT, PT, R23, R18, RZ ;  /* 0x0000001217177210 */ /* 0x000fc60007ffe0ff */
[----:B------:R-:W-:-:S05]  /*1e60*/  FFMA R0, R25, R21, R22 ;  /* 0x0000001519007223 */ /* 0x000fca0000000016 */
[----:B------:R-:W-:-:S04]  /*1e70*/  SHF.R.U32.HI R11, RZ, 0x17, R0 ;  /* 0x00000017ff0b7819 */ /* 0x000fc80000011600 */
[----:B------:R-:W-:-:S04]  /*1e80*/  LOP3.LUT R18, R11, 0xff, RZ, 0xc0, !PT ;  /* 0x000000ff0b127812 */ /* 0x000fc800078ec0ff */
[----:B------:R-:W-:-:S04]  /*1e90*/  IADD3 R11, PT, PT, R18, R23, RZ ;  /* 0x00000017120b7210 */ /* 0x000fc80007ffe0ff */
[----:B------:R-:W-:-:S04]  /*1ea0*/  IADD3 R18, PT, PT, R11, -0x1, RZ ;  /* 0xffffffff0b127810 */ /* 0x000fc80007ffe0ff */
[----:B------:R-:W-:-:S13]  /*1eb0*/  ISETP.GE.U32.AND P0, PT, R18, 0xfe, PT ;  /* 0x000000fe1200780c */ /* 0x000fda0003f06070 */
[----:B------:R-:W-:Y:S05]  /*1ec0*/  @!P0 BRA `(.L_x_48) ;  /* 0x0000000000808947 */ /* 0x000fea0003800000 */
[----:B------:R-:W-:-:S13]  /*1ed0*/  ISETP.GT.AND P0, PT, R11, 0xfe, PT ;  /* 0x000000fe0b00780c */ /* 0x000fda0003f04270 */
[----:B------:R-:W-:Y:S05]  /*1ee0*/  @P0 BRA `(.L_x_49) ;  /* 0x00000000006c0947 */ /* 0x000fea0003800000 */
[----:B------:R-:W-:-:S13]  /*1ef0*/  ISETP.GE.AND P0, PT, R11, 0x1, PT ;  /* 0x000000010b00780c */ /* 0x000fda0003f06270 */
[----:B------:R-:W-:Y:S05]  /*1f00*/  @P0 BRA `(.L_x_50) ;  /* 0x0000000000740947 */ /* 0x000fea0003800000 */
[----:B------:R-:W-:Y:S02]  /*1f10*/  ISETP.GE.AND P0, PT, R11, -0x18, PT ;  /* 0xffffffe80b00780c */ /* 0x000fe40003f06270 */
[----:B------:R-:W-:-:S11]  /*1f20*/  LOP3.LUT R0, R0, 0x80000000, RZ, 0xc0, !PT ;  /* 0x8000000000007812 */ /* 0x000fd600078ec0ff */
[----:B------:R-:W-:Y:S05]  /*1f30*/  @!P0 BRA `(.L_x_50) ;  /* 0x0000000000688947 */ /* 0x000fea0003800000 */
[CCC-:B------:R-:W-:Y:S01]  /*1f40*/  FFMA.RZ R18, R25.reuse, R21.reuse, R22.reuse ;  /* 0x0000001519127223 */ /* 0x1c0fe2000000c016 */
[CCC-:B------:R-:W-:Y:S01]  /*1f50*/  FFMA.RP R20, R25.reuse, R21.reuse, R22.reuse ;  /* 0x0000001519147223 */ /* 0x1c0fe20000008016 */
[----:B------:R-:W-:Y:S01]  /*1f60*/  FFMA.RM R25, R25, R21, R22 ;  /* 0x0000001519197223 */ /* 0x000fe20000004016 */
[C---:B------:R-:W-:Y:S02]  /*1f70*/  IADD3 R21, PT, PT, R11.reuse, 0x20, RZ ;  /* 0x000000200b157810 */ /* 0x040fe40007ffe0ff */
[----:B------:R-:W-:Y:S02]  /*1f80*/  LOP3.LUT R18, R18, 0x7fffff, RZ, 0xc0, !PT ;  /* 0x007fffff12127812 */ /* 0x000fe400078ec0ff */
[C---:B------:R-:W-:Y:S02]  /*1f90*/  ISETP.NE.AND P4, PT, R11.reuse, RZ, PT ;  /* 0x000000ff0b00720c */ /* 0x040fe40003f85270 */
[----:B------:R-:W-:Y:S02]  /*1fa0*/  LOP3.LUT R18, R18, 0x800000, RZ, 0xfc, !PT ;  /* 0x0080000012127812 */ /* 0x000fe400078efcff */
[----:B------:R-:W-:-:S02]  /*1fb0*/  ISETP.NE.AND P1, PT, R11, RZ, PT ;  /* 0x000000ff0b00720c */ /* 0x000fc40003f25270 */
[----:B------:R-:W-:Y:S02]  /*1fc0*/  IADD3 R11, PT, PT, -R11, RZ, RZ ;  /* 0x000000ff0b0b7210 */ /* 0x000fe40007ffe1ff */
[----:B------:R-:W-:Y:S02]  /*1fd0*/  SHF.L.U32 R21, R18, R21, RZ ;  /* 0x0000001512157219 */ /* 0x000fe400000006ff */
[----:B------:R-:W-:Y:S02]  /*1fe0*/  FSETP.NEU.FTZ.AND P0, PT, R20, R25, PT ;  /* 0x000000191400720b */ /* 0x000fe40003f1d000 */
[----:B------:R-:W-:Y:S02]  /*1ff0*/  SEL R11, R11, RZ, P4 ;  /* 0x000000ff0b0b7207 */ /* 0x000fe40002000000 */
[----:B------:R-:W-:Y:S02]  /*2000*/  ISETP.NE.AND P1, PT, R21, RZ, P1 ;  /* 0x000000ff1500720c */ /* 0x000fe40000f25270 */
[----:B------:R-:W-:-:S02]  /*2010*/  SHF.R.U32.HI R20, RZ, R11, R18 ;  /* 0x0000000bff147219 */ /* 0x000fc40000011612 */
[----:B------:R-:W-:Y:S02]  /*2020*/  PLOP3.LUT P0, PT, P0, P1, PT, 0xf8, 0x8f ;  /* 0x00000000008f781c */ /* 0x000fe40000703f70 */
[----:B------:R-:W-:Y:S02]  /*2030*/  SHF.R.U32.HI R18, RZ, 0x1, R20 ;  /* 0x00000001ff127819 */ /* 0x000fe40000011614 */
[----:B------:R-:W-:-:S04]  /*2040*/  SEL R11, RZ, 0x1, !P0 ;  /* 0x00000001ff0b7807 */ /* 0x000fc80004000000 */
[----:B------:R-:W-:-:S04]  /*2050*/  LOP3.LUT R11, R11, 0x1, R18, 0xf8, !PT ;  /* 0x000000010b0b7812 */ /* 0x000fc800078ef812 */
[----:B------:R-:W-:-:S04]  /*2060*/  LOP3.LUT R11, R11, R20, RZ, 0xc0, !PT ;  /* 0x000000140b0b7212 */ /* 0x000fc800078ec0ff */
[----:B------:R-:W-:-:S04]  /*2070*/  IADD3 R11, PT, PT, R18, R11, RZ ;  /* 0x0000000b120b7210 */ /* 0x000fc80007ffe0ff */
[----:B------:R-:W-:Y:S01]  /*2080*/  LOP3.LUT R0, R11, R0, RZ, 0xfc, !PT ;  /* 0x000000000b007212 */ /* 0x000fe200078efcff */
[----:B------:R-:W-:Y:S06]  /*2090*/  BRA `(.L_x_50) ;  /* 0x0000000000107947 */ /* 0x000fec0003800000 */
.L_x_49:
[----:B------:R-:W-:-:S04]  /*20a0*/  LOP3.LUT R0, R0, 0x80000000, RZ, 0xc0, !PT ;  /* 0x8000000000007812 */ /* 0x000fc800078ec0ff */
[----:B------:R-:W-:Y:S01]  /*20b0*/  LOP3.LUT R0, R0, 0x7f800000, RZ, 0xfc, !PT ;  /* 0x7f80000000007812 */ /* 0x000fe200078efcff */
[----:B------:R-:W-:Y:S06]  /*20c0*/  BRA `(.L_x_50) ;  /* 0x0000000000047947 */ /* 0x000fec0003800000 */
.L_x_48:
[----:B------:R-:W-:-:S07]  /*20d0*/  LEA R0, R23, R0, 0x17 ;  /* 0x0000000017007211 */ /* 0x000fce00078eb8ff */
.L_x_50:
[----:B------:R-:W-:Y:S05]  /*20e0*/  BSYNC.RECONVERGENT B2 ;  /* 0x0000000000027941 */ /* 0x000fea0003800200 */
.L_x_47:
[----:B------:R-:W-:Y:S05]  /*20f0*/  BRA `(.L_x_51) ;  /* 0x0000000000207947 */ /* 0x000fea0003800000 */
.L_x_46:
[----:B------:R-:W-:-:S04]  /*2100*/  LOP3.LUT R0, R0, 0x80000000, R23, 0x48, !PT ;  /* 0x8000000000007812 */ /* 0x000fc800078e4817 */
[----:B------:R-:W-:Y:S01]  /*2110*/  LOP3.LUT R0, R0, 0x7f800000, RZ, 0xfc, !PT ;  /* 0x7f80000000007812 */ /* 0x000fe200078efcff */
[----:B------:R-:W-:Y:S06]  /*2120*/  BRA `(.L_x_51) ;  /* 0x0000000000147947 */ /* 0x000fec0003800000 */
.L_x_45:
[----:B------:R-:W-:Y:S01]  /*2130*/  LOP3.LUT R0, R0, 0x80000000, R23, 0x48, !PT ;  /* 0x8000000000007812 */ /* 0x000fe200078e4817 */
[----:B------:R-:W-:Y:S06]  /*2140*/  BRA `(.L_x_51) ;  /* 0x00000000000c7947 */ /* 0x000fec0003800000 */
.L_x_44:
[----:B------:R-:W0:Y:S01]  /*2150*/  MUFU.RSQ R0, -QNAN ;  /* 0xffc0000000007908 */ /* 0x000e220000001400 */
[----:B------:R-:W-:Y:S05]  /*2160*/  BRA `(.L_x_51) ;  /* 0x0000000000047947 */ /* 0x000fea0003800000 */
.L_x_43:
[----:B------:R-:W-:-:S07]  /*2170*/  FADD.FTZ R0, R23, R0 ;  /* 0x0000000017007221 */ /* 0x000fce0000010000 */
.L_x_51:
[----:B------:R-:W-:Y:S05]  /*2180*/  BSYNC.RECONVERGENT B1 ;  /* 0x0000000000017941 */ /* 0x000fea0003800200 */
.L_x_41:
[----:B------:R-:W-:Y:S01]  /*2190*/  HFMA2 R21, -RZ, RZ, 0, 0 ;  /* 0x00000000ff157431 */ /* 0x000fe200000001ff */
[----:B------:R-:W-:-:S04]  /*21a0*/  MOV R20, R2 ;  /* 0x0000000200147202 */ /* 0x000fc80000000f00 */
[----:B0-----:R-:W-:Y:S05]  /*21b0*/  RET.REL.NODEC R20 `(_Z14UpdatePagerankPKiS0_PKfPfif) ;  /* 0xffffffdc14907950 */ /* 0x001fea0003c3ffff */
.L_x_52:
[----:B------:R-:W-:-:S00]  /*21c0*/  BRA `(.L_x_52) ;  /* 0xfffffffc00fc7947 */ /* 0x000fc0000383ffff */
[----:B------:R-:W-:-:S00]  /*21d0*/  NOP ;  /* 0x0000000000007918 */ /* 0x000fc00000000000 */
        /* <DEDUP_REMOVED lines=10> */
.L_x_53:


//--------------------- .nv.shared.reserved.0     --------------------------
	.section	.nv.shared.reserved.0,"aw",@nobits
	.weak		__nv_reservedSMEM_offset_0_alias
	.size		__nv_reservedSMEM_offset_0_alias, 0, 64
	.other		__nv_reservedSMEM_offset_0_alias,@"STO_CUDA_RESERVED_SHARED STV_DEFAULT"
__nv_reservedSMEM_offset_0_alias:
	.zero		0
	.zero		64


//--------------------- .nv.constant0._Z14UpdatePagerankPKiS0_PKfPfif --------------------------
	.section	.nv.constant0._Z14UpdatePagerankPKiS0_PKfPfif,"a",@progbits
	.sectionflags	@""
	.align	4
.nv.constant0._Z14UpdatePagerankPKiS0_PKfPfif:
	.zero		936


//--------------------- SYMBOLS --------------------------

	.type		.nv.reservedSmem.offset0,@object
	.size		.nv.reservedSmem.offset0,0x4
